//
// Generated by NVIDIA NVVM Compiler
//
// Compiler Build ID: CL-36424714
// Cuda compilation tools, release 13.0, V13.0.88
// Based on NVVM 20.0.0
//

.version 9.0
.target sm_100
.address_size 64

	// .globl	_Z15imageBlurKernelPfS_iii

.visible .entry _Z15imageBlurKernelPfS_iii(
	.param .u64 .ptr .align 1 _Z15imageBlurKernelPfS_iii_param_0,
	.param .u64 .ptr .align 1 _Z15imageBlurKernelPfS_iii_param_1,
	.param .u32 _Z15imageBlurKernelPfS_iii_param_2,
	.param .u32 _Z15imageBlurKernelPfS_iii_param_3,
	.param .u32 _Z15imageBlurKernelPfS_iii_param_4
)
{
	.reg .pred 	%p<91>;
	.reg .b32 	%r<121>;
	.reg .b32 	%f<79>;
	.reg .b64 	%rd<15>;

	ld.param.u64 	%rd5, [_Z15imageBlurKernelPfS_iii_param_0];
	ld.param.u64 	%rd6, [_Z15imageBlurKernelPfS_iii_param_1];
	ld.param.u32 	%r65, [_Z15imageBlurKernelPfS_iii_param_2];
	ld.param.u32 	%r66, [_Z15imageBlurKernelPfS_iii_param_3];
	ld.param.u32 	%r67, [_Z15imageBlurKernelPfS_iii_param_4];
	cvta.to.global.u64 	%rd1, %rd6;
	mov.u32 	%r68, %ctaid.y;
	mov.u32 	%r69, %ntid.y;
	mov.u32 	%r70, %tid.y;
	mad.lo.s32 	%r1, %r68, %r69, %r70;
	mov.u32 	%r71, %ctaid.x;
	mov.u32 	%r72, %ntid.x;
	mov.u32 	%r73, %tid.x;
	mad.lo.s32 	%r2, %r71, %r72, %r73;
	setp.ge.s32 	%p2, %r1, %r65;
	setp.ge.s32 	%p3, %r2, %r66;
	or.pred  	%p4, %p2, %p3;
	@%p4 bra 	$L__BB0_44;
	neg.s32 	%r3, %r67;
	setp.lt.s32 	%p5, %r67, 0;
	mov.f32 	%f77, 0f00000000;
	mov.f32 	%f67, %f77;
	@%p5 bra 	$L__BB0_43;
	shl.b32 	%r75, %r67, 1;
	and.b32  	%r4, %r75, 6;
	and.b32  	%r5, %r67, 1;
	sub.s32 	%r6, 3, %r67;
	and.b32  	%r76, %r75, -8;
	neg.s32 	%r7, %r76;
	sub.s32 	%r8, %r2, %r67;
	mov.b32 	%r109, 0;
	mov.f32 	%f67, 0f00000000;
	mov.u32 	%r93, %r3;
$L__BB0_3:
	setp.lt.u32 	%p6, %r67, 4;
	add.s32 	%r77, %r93, %r1;
	setp.gt.s32 	%p7, %r77, -1;
	setp.lt.s32 	%p8, %r77, %r65;
	and.pred  	%p1, %p7, %p8;
	mul.lo.s32 	%r11, %r77, %r66;
	mov.u32 	%r114, %r3;
	@%p6 bra 	$L__BB0_23;
	add.s32 	%r95, %r8, %r11;
	mov.u32 	%r96, %r8;
	mov.u32 	%r97, %r7;
	mov.u32 	%r98, %r6;
$L__BB0_5:
	.pragma "nounroll";
	setp.gt.s32 	%p9, %r96, -1;
	setp.lt.s32 	%p10, %r96, %r66;
	and.pred  	%p11, %p9, %p10;
	and.pred  	%p12, %p1, %p11;
	mul.wide.s32 	%rd7, %r95, 4;
	add.s64 	%rd2, %rd1, %rd7;
	not.pred 	%p13, %p12;
	@%p13 bra 	$L__BB0_7;
	ld.global.f32 	%f41, [%rd2];
	add.f32 	%f67, %f67, %f41;
	add.s32 	%r109, %r109, 1;
$L__BB0_7:
	add.s32 	%r78, %r96, 1;
	setp.gt.s32 	%p14, %r78, -1;
	setp.lt.s32 	%p15, %r78, %r66;
	and.pred  	%p16, %p14, %p15;
	and.pred  	%p17, %p1, %p16;
	not.pred 	%p18, %p17;
	@%p18 bra 	$L__BB0_9;
	ld.global.f32 	%f42, [%rd2+4];
	add.f32 	%f67, %f67, %f42;
	add.s32 	%r109, %r109, 1;
$L__BB0_9:
	add.s32 	%r79, %r96, 2;
	setp.gt.s32 	%p19, %r79, -1;
	setp.lt.s32 	%p20, %r79, %r66;
	and.pred  	%p21, %p19, %p20;
	and.pred  	%p22, %p1, %p21;
	not.pred 	%p23, %p22;
	@%p23 bra 	$L__BB0_11;
	ld.global.f32 	%f43, [%rd2+8];
	add.f32 	%f67, %f67, %f43;
	add.s32 	%r109, %r109, 1;
$L__BB0_11:
	add.s32 	%r80, %r96, 3;
	setp.gt.s32 	%p24, %r80, -1;
	setp.lt.s32 	%p25, %r80, %r66;
	and.pred  	%p26, %p24, %p25;
	and.pred  	%p27, %p1, %p26;
	not.pred 	%p28, %p27;
	@%p28 bra 	$L__BB0_13;
	ld.global.f32 	%f44, [%rd2+12];
	add.f32 	%f67, %f67, %f44;
	add.s32 	%r109, %r109, 1;
$L__BB0_13:
	add.s32 	%r81, %r96, 4;
	setp.gt.s32 	%p29, %r81, -1;
	setp.lt.s32 	%p30, %r81, %r66;
	and.pred  	%p31, %p29, %p30;
	and.pred  	%p32, %p1, %p31;
	not.pred 	%p33, %p32;
	@%p33 bra 	$L__BB0_15;
	ld.global.f32 	%f45, [%rd2+16];
	add.f32 	%f67, %f67, %f45;
	add.s32 	%r109, %r109, 1;
$L__BB0_15:
	add.s32 	%r82, %r96, 5;
	setp.gt.s32 	%p34, %r82, -1;
	setp.lt.s32 	%p35, %r82, %r66;
	and.pred  	%p36, %p34, %p35;
	and.pred  	%p37, %p1, %p36;
	not.pred 	%p38, %p37;
	@%p38 bra 	$L__BB0_17;
	ld.global.f32 	%f46, [%rd2+20];
	add.f32 	%f67, %f67, %f46;
	add.s32 	%r109, %r109, 1;
$L__BB0_17:
	add.s32 	%r83, %r96, 6;
	setp.gt.s32 	%p39, %r83, -1;
	setp.lt.s32 	%p40, %r83, %r66;
	and.pred  	%p41, %p39, %p40;
	and.pred  	%p42, %p1, %p41;
	not.pred 	%p43, %p42;
	@%p43 bra 	$L__BB0_19;
	ld.global.f32 	%f47, [%rd2+24];
	add.f32 	%f67, %f67, %f47;
	add.s32 	%r109, %r109, 1;
$L__BB0_19:
	add.s32 	%r84, %r96, 7;
	setp.gt.s32 	%p44, %r84, -1;
	setp.lt.s32 	%p45, %r84, %r66;
	and.pred  	%p46, %p44, %p45;
	and.pred  	%p47, %p1, %p46;
	not.pred 	%p48, %p47;
	@%p48 bra 	$L__BB0_21;
	ld.global.f32 	%f48, [%rd2+28];
	add.f32 	%f67, %f67, %f48;
	add.s32 	%r109, %r109, 1;
$L__BB0_21:
	add.s32 	%r98, %r98, 8;
	add.s32 	%r97, %r97, 8;
	add.s32 	%r96, %r96, 8;
	add.s32 	%r95, %r95, 8;
	setp.ne.s32 	%p49, %r97, 0;
	@%p49 bra 	$L__BB0_5;
	add.s32 	%r114, %r98, -3;
$L__BB0_23:
	setp.lt.u32 	%p50, %r4, 3;
	@%p50 bra 	$L__BB0_33;
	add.s32 	%r41, %r114, %r2;
	setp.gt.s32 	%p51, %r41, -1;
	setp.lt.s32 	%p52, %r41, %r66;
	and.pred  	%p53, %p51, %p52;
	and.pred  	%p55, %p1, %p53;
	add.s32 	%r85, %r41, %r11;
	mul.wide.s32 	%rd8, %r85, 4;
	add.s64 	%rd3, %rd1, %rd8;
	not.pred 	%p56, %p55;
	@%p56 bra 	$L__BB0_26;
	ld.global.f32 	%f49, [%rd3];
	add.f32 	%f67, %f67, %f49;
	add.s32 	%r109, %r109, 1;
$L__BB0_26:
	add.s32 	%r86, %r41, 1;
	setp.gt.s32 	%p57, %r86, -1;
	setp.lt.s32 	%p58, %r86, %r66;
	and.pred  	%p59, %p57, %p58;
	and.pred  	%p60, %p1, %p59;
	not.pred 	%p61, %p60;
	@%p61 bra 	$L__BB0_28;
	ld.global.f32 	%f50, [%rd3+4];
	add.f32 	%f67, %f67, %f50;
	add.s32 	%r109, %r109, 1;
$L__BB0_28:
	add.s32 	%r87, %r41, 2;
	setp.gt.s32 	%p62, %r87, -1;
	setp.lt.s32 	%p63, %r87, %r66;
	and.pred  	%p64, %p62, %p63;
	and.pred  	%p65, %p1, %p64;
	not.pred 	%p66, %p65;
	@%p66 bra 	$L__BB0_30;
	ld.global.f32 	%f51, [%rd3+8];
	add.f32 	%f67, %f67, %f51;
	add.s32 	%r109, %r109, 1;
$L__BB0_30:
	add.s32 	%r88, %r41, 3;
	setp.gt.s32 	%p67, %r88, -1;
	setp.lt.s32 	%p68, %r88, %r66;
	and.pred  	%p69, %p67, %p68;
	and.pred  	%p70, %p1, %p69;
	not.pred 	%p71, %p70;
	@%p71 bra 	$L__BB0_32;
	ld.global.f32 	%f52, [%rd3+12];
	add.f32 	%f67, %f67, %f52;
	add.s32 	%r109, %r109, 1;
$L__BB0_32:
	add.s32 	%r114, %r114, 4;
$L__BB0_33:
	setp.eq.s32 	%p72, %r5, 0;
	@%p72 bra 	$L__BB0_39;
	add.s32 	%r53, %r114, %r2;
	setp.gt.s32 	%p73, %r53, -1;
	setp.lt.s32 	%p74, %r53, %r66;
	and.pred  	%p75, %p73, %p74;
	and.pred  	%p77, %p1, %p75;
	add.s32 	%r89, %r53, %r11;
	mul.wide.s32 	%rd9, %r89, 4;
	add.s64 	%rd4, %rd1, %rd9;
	not.pred 	%p78, %p77;
	@%p78 bra 	$L__BB0_36;
	ld.global.f32 	%f53, [%rd4];
	add.f32 	%f67, %f67, %f53;
	add.s32 	%r109, %r109, 1;
$L__BB0_36:
	add.s32 	%r90, %r53, 1;
	setp.gt.s32 	%p79, %r90, -1;
	setp.lt.s32 	%p80, %r90, %r66;
	and.pred  	%p81, %p79, %p80;
	and.pred  	%p82, %p1, %p81;
	not.pred 	%p83, %p82;
	@%p83 bra 	$L__BB0_38;
	ld.global.f32 	%f54, [%rd4+4];
	add.f32 	%f67, %f67, %f54;
	add.s32 	%r109, %r109, 1;
$L__BB0_38:
	add.s32 	%r114, %r114, 2;
$L__BB0_39:
	add.s32 	%r61, %r114, %r2;
	setp.gt.s32 	%p84, %r61, -1;
	setp.lt.s32 	%p85, %r61, %r66;
	and.pred  	%p86, %p84, %p85;
	and.pred  	%p88, %p1, %p86;
	not.pred 	%p89, %p88;
	@%p89 bra 	$L__BB0_41;
	add.s32 	%r91, %r61, %r11;
	mul.wide.s32 	%rd10, %r91, 4;
	add.s64 	%rd11, %rd1, %rd10;
	ld.global.f32 	%f55, [%rd11];
	add.f32 	%f67, %f67, %f55;
	add.s32 	%r109, %r109, 1;
$L__BB0_41:
	add.s32 	%r64, %r93, 1;
	setp.ne.s32 	%p90, %r93, %r67;
	mov.u32 	%r93, %r64;
	@%p90 bra 	$L__BB0_3;
	cvt.rn.f32.s32 	%f77, %r109;
$L__BB0_43:
	div.rn.f32 	%f56, %f67, %f77;
	mad.lo.s32 	%r92, %r66, %r1, %r2;
	cvta.to.global.u64 	%rd12, %rd5;
	mul.wide.s32 	%rd13, %r92, 4;
	add.s64 	%rd14, %rd12, %rd13;
	st.global.f32 	[%rd14], %f56;
$L__BB0_44:
	ret;

}


// ===== COMPILED SASS (sm_100) =====

	.target	sm_100

	.elftype	@"ET_EXEC"


//--------------------- .note.nv.tkinfo           --------------------------
	.section	.note.nv.tkinfo,"",@"SHT_NOTE"
	.sectionflags	@"SHF_NOTE_NV_TKINFO"
	.tkinfo
        /*0018*/ 	.word	0x00000002
        /*0030*/ 	.string	""
        /*0030*/ 	.string	"ptxas"
        /*0030*/ 	.string	"Cuda compilation tools, release 13.0, V13.0.88"
        /*0030*/ 	.string	"Build cuda_13.0.r13.0/compiler.36424714_0"
        /*0030*/ 	.string	"-arch sm_100 -m 64 "



//--------------------- .note.nv.cuinfo           --------------------------
	.section	.note.nv.cuinfo,"",@"SHT_NOTE"
	.sectionflags	@"SHF_NOTE_NV_CUINFO"
        /*0018*/ 	.short	0x0002
        /*001a*/ 	.short	0x0064
        /*001c*/ 	.short	0x0082
	.zero		2


//--------------------- .nv.info                  --------------------------
	.section	.nv.info,"",@"SHT_CUDA_INFO"
	.align	4


	//----- nvinfo : EIATTR_REGCOUNT
	.align		4
        /*0000*/ 	.byte	0x04, 0x2f
        /*0002*/ 	.short	(.L_1 - .L_0)
	.align		4
.L_0:
        /*0004*/ 	.word	index@(_Z15imageBlurKernelPfS_iii)
        /*0008*/ 	.word	0x00000019


	//----- nvinfo : EIATTR_FRAME_SIZE
	.align		4
.L_1:
        /*000c*/ 	.byte	0x04, 0x11
        /*000e*/ 	.short	(.L_3 - .L_2)
	.align		4
.L_2:
        /*0010*/ 	.word	index@($__internal_0_$__cuda_sm3x_div_rn_noftz_f32_slowpath)
        /*0014*/ 	.word	0x00000000


	//----- nvinfo : EIATTR_FRAME_SIZE
	.align		4
.L_3:
        /*0018*/ 	.byte	0x04, 0x11
        /*001a*/ 	.short	(.L_5 - .L_4)
	.align		4
.L_4:
        /*001c*/ 	.word	index@(_Z15imageBlurKernelPfS_iii)
        /*0020*/ 	.word	0x00000000


	//----- nvinfo : EIATTR_MIN_STACK_SIZE
	.align		4
.L_5:
        /*0024*/ 	.byte	0x04, 0x12
        /*0026*/ 	.short	(.L_7 - .L_6)
	.align		4
.L_6:
        /*0028*/ 	.word	index@(_Z15imageBlurKernelPfS_iii)
        /*002c*/ 	.word	0x00000000
.L_7:


//--------------------- .nv.compat                --------------------------
	.section	.nv.compat,"",@"SHT_CUDA_COMPAT_INFO"
	.align	4
        /*0000*/ 	.byte	0x02, 0x09, 0x00, 0x00, 0x02, 0x02, 0x01, 0x00, 0x02, 0x05, 0x05, 0x00, 0x03, 0x07, 0x01, 0x01
        /*0010*/ 	.byte	0x02, 0x03, 0x00, 0x00, 0x02, 0x06, 0x01, 0x00, 0x04, 0x0b, 0x08, 0x00, 0x01, 0x00, 0x00, 0x00
        /*0020*/ 	.byte	0x00, 0x00, 0x00, 0x00


//--------------------- .nv.info._Z15imageBlurKernelPfS_iii --------------------------
	.section	.nv.info._Z15imageBlurKernelPfS_iii,"",@"SHT_CUDA_INFO"
	.sectionflags	@""
	.align	4


	//----- nvinfo : EIATTR_CUDA_API_VERSION
	.align		4
        /*0000*/ 	.byte	0x04, 0x37
        /*0002*/ 	.short	(.L_9 - .L_8)
.L_8:
        /*0004*/ 	.word	0x00000082


	//----- nvinfo : EIATTR_KPARAM_INFO
	.align		4
.L_9:
        /*0008*/ 	.byte	0x04, 0x17
        /*000a*/ 	.short	(.L_11 - .L_10)
.L_10:
        /*000c*/ 	.word	0x00000000
        /*0010*/ 	.short	0x0004
        /*0012*/ 	.short	0x0018
        /*0014*/ 	.byte	0x00, 0xf0, 0x11, 0x00


	//----- nvinfo : EIATTR_KPARAM_INFO
	.align		4
.L_11:
        /*0018*/ 	.byte	0x04, 0x17
        /*001a*/ 	.short	(.L_13 - .L_12)
.L_12:
        /*001c*/ 	.word	0x00000000
        /*0020*/ 	.short	0x0003
        /*0022*/ 	.short	0x0014
        /*0024*/ 	.byte	0x00, 0xf0, 0x11, 0x00


	//----- nvinfo : EIATTR_KPARAM_INFO
	.align		4
.L_13:
        /*0028*/ 	.byte	0x04, 0x17
        /*002a*/ 	.short	(.L_15 - .L_14)
.L_14:
        /*002c*/ 	.word	0x00000000
        /*0030*/ 	.short	0x0002
        /*0032*/ 	.short	0x0010
        /*0034*/ 	.byte	0x00, 0xf0, 0x11, 0x00


	//----- nvinfo : EIATTR_KPARAM_INFO
	.align		4
.L_15:
        /*0038*/ 	.byte	0x04, 0x17
        /*003a*/ 	.short	(.L_17 - .L_16)
.L_16:
        /*003c*/ 	.word	0x00000000
        /*0040*/ 	.short	0x0001
        /*0042*/ 	.short	0x0008
        /*0044*/ 	.byte	0x00, 0xf5, 0x21, 0x00


	//----- nvinfo : EIATTR_KPARAM_INFO
	.align		4
.L_17:
        /*0048*/ 	.byte	0x04, 0x17
        /*004a*/ 	.short	(.L_19 - .L_18)
.L_18:
        /*004c*/ 	.word	0x00000000
        /*0050*/ 	.short	0x0000
        /*0052*/ 	.short	0x0000
        /*0054*/ 	.byte	0x00, 0xf5, 0x21, 0x00


	//----- nvinfo : EIATTR_SPARSE_MMA_MASK
	.align		4
.L_19:
        /*0058*/ 	.byte	0x03, 0x50
        /*005a*/ 	.short	0x0000


	//----- nvinfo : EIATTR_MAXREG_COUNT
	.align		4
        /*005c*/ 	.byte	0x03, 0x1b
        /*005e*/ 	.short	0x00ff


	//----- nvinfo : EIATTR_MERCURY_ISA_VERSION
	.align		4
        /*0060*/ 	.byte	0x03, 0x5f
        /*0062*/ 	.short	0x0101


	//----- nvinfo : EIATTR_VRC_CTA_INIT_COUNT
	.align		4
        /*0064*/ 	.byte	0x02, 0x4a
	.zero		1
	.zero		1


	//----- nvinfo : EIATTR_EXIT_INSTR_OFFSETS
	.align		4
        /*0068*/ 	.byte	0x04, 0x1c
        /*006a*/ 	.short	(.L_21 - .L_20)


	//   ....[0]....
.L_20:
        /*006c*/ 	.word	0x000000c0


	//   ....[1]....
        /*0070*/ 	.word	0x00000cb0


	//----- nvinfo : EIATTR_CRS_STACK_SIZE
	.align		4
.L_21:
        /*0074*/ 	.byte	0x04, 0x1e
        /*0076*/ 	.short	(.L_23 - .L_22)
.L_22:
        /*0078*/ 	.word	0x00000000


	//----- nvinfo : EIATTR_CBANK_PARAM_SIZE
	.align		4
.L_23:
        /*007c*/ 	.byte	0x03, 0x19
        /*007e*/ 	.short	0x001c


	//----- nvinfo : EIATTR_PARAM_CBANK
	.align		4
        /*0080*/ 	.byte	0x04, 0x0a
        /*0082*/ 	.short	(.L_25 - .L_24)
	.align		4
.L_24:
        /*0084*/ 	.word	index@(.nv.constant0._Z15imageBlurKernelPfS_iii)
        /*0088*/ 	.short	0x0380
        /*008a*/ 	.short	0x001c


	//----- nvinfo : EIATTR_SW_WAR
	.align		4
.L_25:
        /*008c*/ 	.byte	0x04, 0x36
        /*008e*/ 	.short	(.L_27 - .L_26)
.L_26:
        /*0090*/ 	.word	0x00000008
.L_27:


//--------------------- .nv.callgraph             --------------------------
	.section	.nv.callgraph,"",@"SHT_CUDA_CALLGRAPH"
	.align	4
	.sectionentsize	8
	.align		4
        /*0000*/ 	.word	0x00000000
	.align		4
        /*0004*/ 	.word	0xffffffff
	.align		4
        /*0008*/ 	.word	0x00000000
	.align		4
        /*000c*/ 	.word	0xfffffffe
	.align		4
        /*0010*/ 	.word	0x00000000
	.align		4
        /*0014*/ 	.word	0xfffffffd
	.align		4
        /*0018*/ 	.word	0x00000000
	.align		4
        /*001c*/ 	.word	0xfffffffc


//--------------------- .text._Z15imageBlurKernelPfS_iii --------------------------
	.section	.text._Z15imageBlurKernelPfS_iii,"ax",@progbits
	.align	128
        .global         _Z15imageBlurKernelPfS_iii
        .type           _Z15imageBlurKernelPfS_iii,@function
        .size           _Z15imageBlurKernelPfS_iii,(.L_x_22 - _Z15imageBlurKernelPfS_iii)
        .other          _Z15imageBlurKernelPfS_iii,@"STO_CUDA_ENTRY STV_DEFAULT"
_Z15imageBlurKernelPfS_iii:
.text._Z15imageBlurKernelPfS_iii:
[----:B------:R-:W-:Y:S01]  /*0000*/  LDC R1, c[0x0][0x37c] ;  /* 0x0000df00ff017b82 */ /* 0x000fe20000000800 */
[----:B------:R-:W0:Y:S07]  /*0010*/  S2R R3, SR_TID.X ;  /* 0x0000000000037919 */ /* 0x000e2e0000002100 */
[----:B------:R-:W1:Y:S01]  /*0020*/  LDC R5, c[0x0][0x364] ;  /* 0x0000d900ff057b82 */ /* 0x000e620000000800 */
[----:B------:R-:W2:Y:S01]  /*0030*/  LDCU.64 UR6, c[0x0][0x390] ;  /* 0x00007200ff0677ac */ /* 0x000ea20008000a00 */
[----:B------:R-:W1:Y:S06]  /*0040*/  S2R R0, SR_TID.Y ;  /* 0x0000000000007919 */ /* 0x000e6c0000002200 */
[----:B------:R-:W0:Y:S08]  /*0050*/  S2UR UR5, SR_CTAID.X ;  /* 0x00000000000579c3 */ /* 0x000e300000002500 */
[----:B------:R-:W0:Y:S08]  /*0060*/  LDC R2, c[0x0][0x360] ;  /* 0x0000d800ff027b82 */ /* 0x000e300000000800 */
[----:B------:R-:W1:Y:S01]  /*0070*/  S2UR UR4, SR_CTAID.Y ;  /* 0x00000000000479c3 */ /* 0x000e620000002600 */
[----:B0-----:R-:W-:-:S05]  /*0080*/  IMAD R2, R2, UR5, R3 ;  /* 0x0000000502027c24 */ /* 0x001fca000f8e0203 */
[----:B--2---:R-:W-:Y:S01]  /*0090*/  ISETP.GE.AND P0, PT, R2, UR7, PT ;  /* 0x0000000702007c0c */ /* 0x004fe2000bf06270 */
[----:B-1----:R-:W-:-:S05]  /*00a0*/  IMAD R5, R5, UR4, R0 ;  /* 0x0000000405057c24 */ /* 0x002fca000f8e0200 */
[----:B------:R-:W-:-:S13]  /*00b0*/  ISETP.GE.OR P0, PT, R5, UR6, P0 ;  /* 0x0000000605007c0c */ /* 0x000fda0008706670 */
[----:B------:R-:W-:Y:S05]  /*00c0*/  @P0 EXIT ;  /* 0x000000000000094d */ /* 0x000fea0003800000 */
[----:B------:R-:W0:Y:S01]  /*00d0*/  LDCU UR7, c[0x0][0x398] ;  /* 0x00007300ff0777ac */ /* 0x000e220008000800 */
[----:B------:R-:W-:Y:S02]  /*00e0*/  IMAD.MOV.U32 R4, RZ, RZ, RZ ;  /* 0x000000ffff047224 */ /* 0x000fe400078e00ff */
[----:B------:R-:W-:Y:S01]  /*00f0*/  IMAD.MOV.U32 R3, RZ, RZ, RZ ;  /* 0x000000ffff037224 */ /* 0x000fe200078e00ff */
[----:B------:R-:W1:Y:S01]  /*0100*/  LDCU.64 UR10, c[0x0][0x358] ;  /* 0x00006b00ff0a77ac */ /* 0x000e620008000a00 */
[----:B0-----:R-:W-:-:S09]  /*0110*/  UISETP.GE.AND UP0, UPT, UR7, URZ, UPT ;  /* 0x000000ff0700728c */ /* 0x001fd2000bf06270 */
[----:B-1----:R-:W-:Y:S05]  /*0120*/  BRA.U !UP0, `(.L_x_0) ;  /* 0x0000000908907547 */ /* 0x002fea000b800000 */
[----:B------:R-:W-:Y:S02]  /*0130*/  USHF.L.U32 UR4, UR7, 0x1, URZ ;  /* 0x0000000107047899 */ /* 0x000fe400080006ff */
[----:B------:R-:W-:Y:S01]  /*0140*/  VIADD R4, R2, -UR7 ;  /* 0x8000000702047c36 */ /* 0x000fe20008000000 */
[----:B------:R-:W-:Y:S01]  /*0150*/  UIADD3 UR8, UPT, UPT, -UR7, URZ, URZ ;  /* 0x000000ff07087290 */ /* 0x000fe2000fffe1ff */
[----:B------:R-:W-:Y:S01]  /*0160*/  IMAD.MOV.U32 R0, RZ, RZ, RZ ;  /* 0x000000ffff007224 */ /* 0x000fe200078e00ff */
[----:B------:R-:W-:Y:S01]  /*0170*/  ULOP3.LUT UR6, UR4, 0xfffffff8, URZ, 0xc0, !UPT ;  /* 0xfffffff804067892 */ /* 0x000fe2000f8ec0ff */
[----:B------:R-:W-:Y:S01]  /*0180*/  IMAD.MOV.U32 R3, RZ, RZ, RZ ;  /* 0x000000ffff037224 */ /* 0x000fe200078e00ff */
[----:B------:R-:W-:Y:S02]  /*0190*/  ULOP3.LUT UR4, UR4, 0x6, URZ, 0xc0, !UPT ;  /* 0x0000000604047892 */ /* 0x000fe4000f8ec0ff */
[----:B------:R-:W-:Y:S02]  /*01a0*/  UIADD3 UR5, UPT, UPT, -UR7, 0x3, URZ ;  /* 0x0000000307057890 */ /* 0x000fe4000fffe1ff */
[----:B------:R-:W-:-:S02]  /*01b0*/  UISETP.GE.U32.AND UP1, UPT, UR4, 0x3, UPT ;  /* 0x000000030400788c */ /* 0x000fc4000bf26070 */
[----:B------:R-:W-:Y:S01]  /*01c0*/  UIADD3 UR9, UPT, UPT, -UR6, URZ, URZ ;  /* 0x000000ff06097290 */ /* 0x000fe2000fffe1ff */
[----:B------:R-:W-:-:S11]  /*01d0*/  UMOV UR4, UR8 ;  /* 0x0000000800047c82 */ /* 0x000fd60008000000 */
.L_x_7:
[----:B------:R-:W0:Y:S01]  /*01e0*/  LDCU UR7, c[0x0][0x398] ;  /* 0x00007300ff0777ac */ /* 0x000e220008000800 */
[----:B------:R-:W-:Y:S01]  /*01f0*/  VIADD R11, R5, UR4 ;  /* 0x00000004050b7c36 */ /* 0x000fe20008000000 */
[----:B------:R-:W1:Y:S01]  /*0200*/  LDCU UR12, c[0x0][0x390] ;  /* 0x00007200ff0c77ac */ /* 0x000e620008000800 */
[----:B------:R-:W-:Y:S01]  /*0210*/  UMOV UR6, UR4 ;  /* 0x0000000400067c82 */ /* 0x000fe20008000000 */
[----:B------:R-:W-:Y:S02]  /*0220*/  UIADD3 UR4, UPT, UPT, UR4, 0x1, URZ ;  /* 0x0000000104047890 */ /* 0x000fe4000fffe0ff */
[----:B0-----:R-:W-:Y:S02]  /*0230*/  UISETP.GE.U32.AND UP2, UPT, UR7, 0x4, UPT ;  /* 0x000000040700788c */ /* 0x001fe4000bf46070 */
[----:B------:R-:W-:Y:S01]  /*0240*/  UISETP.NE.AND UP0, UPT, UR6, UR7, UPT ;  /* 0x000000070600728c */ /* 0x000fe2000bf05270 */
[----:B-1----:R-:W-:Y:S02]  /*0250*/  ISETP.GE.AND P0, PT, R11, UR12, PT ;  /* 0x0000000c0b007c0c */ /* 0x002fe4000bf06270 */
[----:B------:R-:W-:-:S02]  /*0260*/  UMOV UR6, UR8 ;  /* 0x0000000800067c82 */ /* 0x000fc40008000000 */
[----:B------:R-:W-:Y:S02]  /*0270*/  ISETP.GT.AND P0, PT, R11, -0x1, !P0 ;  /* 0xffffffff0b00780c */ /* 0x000fe40004704270 */
[----:B------:R-:W-:Y:S11]  /*0280*/  BRA.U !UP2, `(.L_x_1) ;  /* 0x000000050a187547 */ /* 0x000ff6000b800000 */
[----:B------:R-:W0:Y:S01]  /*0290*/  LDC.64 R6, c[0x0][0x388] ;  /* 0x0000e200ff067b82 */ /* 0x000e220000000a00 */
[----:B------:R-:W1:Y:S01]  /*02a0*/  LDCU UR6, c[0x0][0x394] ;  /* 0x00007280ff0677ac */ /* 0x000e620008000800 */
[--C-:B------:R-:W-:Y:S01]  /*02b0*/  IMAD.MOV.U32 R10, RZ, RZ, R4.reuse ;  /* 0x000000ffff0a7224 */ /* 0x100fe200078e0004 */
[----:B------:R-:W2:Y:S01]  /*02c0*/  LDCU UR12, c[0x0][0x394] ;  /* 0x00007280ff0c77ac */ /* 0x000ea20008000800 */
[----:B------:R-:W-:Y:S01]  /*02d0*/  UMOV UR7, UR5 ;  /* 0x0000000500077c82 */ /* 0x000fe20008000000 */
[----:B-1----:R-:W-:Y:S01]  /*02e0*/  IMAD R13, R11, UR6, R4 ;  /* 0x000000060b0d7c24 */ /* 0x002fe2000f8e0204 */
[----:B------:R-:W-:-:S06]  /*02f0*/  UMOV UR6, UR9 ;  /* 0x0000000900067c82 */ /* 0x000fcc0008000000 */
.L_x_2:
[C---:B--2---:R-:W-:Y:S01]  /*0300*/  ISETP.GE.AND P6, PT, R10.reuse, UR12, PT ;  /* 0x0000000c0a007c0c */ /* 0x044fe2000bfc6270 */
[C---:B------:R-:W-:Y:S02]  /*0310*/  VIADD R12, R10.reuse, 0x1 ;  /* 0x000000010a0c7836 */ /* 0x040fe40000000000 */
[----:B0-----:R-:W-:Y:S01]  /*0320*/  IMAD.WIDE R8, R13, 0x4, R6 ;  /* 0x000000040d087825 */ /* 0x001fe200078e0206 */
[----:B------:R-:W-:Y:S02]  /*0330*/  ISETP.GT.AND P6, PT, R10, -0x1, !P6 ;  /* 0xffffffff0a00780c */ /* 0x000fe400077c4270 */
[C---:B------:R-:W-:Y:S02]  /*0340*/  ISETP.GE.AND P2, PT, R12.reuse, UR12, PT ;  /* 0x0000000c0c007c0c */ /* 0x040fe4000bf46270 */
[----:B------:R-:W-:Y:S02]  /*0350*/  PLOP3.LUT P6, PT, P0, P6, PT, 0x80, 0x8 ;  /* 0x000000000008781c */ /* 0x000fe400007cd070 */
[----:B------:R-:W-:-:S04]  /*0360*/  ISETP.GT.AND P2, PT, R12, -0x1, !P2 ;  /* 0xffffffff0c00780c */ /* 0x000fc80005744270 */
[----:B------:R-:W-:-:S07]  /*0370*/  PLOP3.LUT P2, PT, P0, P2, PT, 0x80, 0x8 ;  /* 0x000000000008781c */ /* 0x000fce0000745070 */
[----:B------:R-:W2:Y:S06]  /*0380*/  @P6 LDG.E R12, desc[UR10][R8.64] ;  /* 0x0000000a080c6981 */ /* 0x000eac000c1e1900 */
[----:B------:R-:W3:Y:S01]  /*0390*/  @P2 LDG.E R14, desc[UR10][R8.64+0x4] ;  /* 0x0000040a080e2981 */ /* 0x000ee2000c1e1900 */
[C---:B------:R-:W-:Y:S02]  /*03a0*/  VIADD R15, R10.reuse, 0x2 ;  /* 0x000000020a0f7836 */ /* 0x040fe40000000000 */
[----:B------:R-:W-:Y:S02]  /*03b0*/  VIADD R16, R10, 0x3 ;  /* 0x000000030a107836 */ /* 0x000fe40000000000 */
[----:B------:R-:W-:Y:S01]  /*03c0*/  @P6 VIADD R0, R0, 0x1 ;  /* 0x0000000100006836 */ /* 0x000fe20000000000 */
[----:B------:R-:W-:-:S02]  /*03d0*/  ISETP.GE.AND P1, PT, R15, UR12, PT ;  /* 0x0000000c0f007c0c */ /* 0x000fc4000bf26270 */
[----:B------:R-:W-:Y:S01]  /*03e0*/  ISETP.GE.AND P4, PT, R16, UR12, PT ;  /* 0x0000000c10007c0c */ /* 0x000fe2000bf86270 */
[----:B------:R-:W-:Y:S01]  /*03f0*/  @P2 VIADD R0, R0, 0x1 ;  /* 0x0000000100002836 */ /* 0x000fe20000000000 */
[----:B------:R-:W-:Y:S01]  /*0400*/  ISETP.GT.AND P1, PT, R15, -0x1, !P1 ;  /* 0xffffffff0f00780c */ /* 0x000fe20004f24270 */
[----:B------:R-:W-:Y:S01]  /*0410*/  VIADD R15, R10, 0x4 ;  /* 0x000000040a0f7836 */ /* 0x000fe20000000000 */
[----:B------:R-:W-:Y:S01]  /*0420*/  ISETP.GT.AND P4, PT, R16, -0x1, !P4 ;  /* 0xffffffff1000780c */ /* 0x000fe20006784270 */
[----:B------:R-:W-:Y:S01]  /*0430*/  VIADD R16, R10, 0x5 ;  /* 0x000000050a107836 */ /* 0x000fe20000000000 */
[----:B------:R-:W-:Y:S02]  /*0440*/  PLOP3.LUT P1, PT, P0, P1, PT, 0x80, 0x8 ;  /* 0x000000000008781c */ /* 0x000fe40000723070 */
[----:B------:R-:W-:Y:S02]  /*0450*/  ISETP.GE.AND P3, PT, R15, UR12, PT ;  /* 0x0000000c0f007c0c */ /* 0x000fe4000bf66270 */
[----:B------:R-:W-:-:S02]  /*0460*/  ISETP.GE.AND P5, PT, R16, UR12, PT ;  /* 0x0000000c10007c0c */ /* 0x000fc4000bfa6270 */
[----:B------:R-:W-:Y:S02]  /*0470*/  ISETP.GT.AND P3, PT, R15, -0x1, !P3 ;  /* 0xffffffff0f00780c */ /* 0x000fe40005f64270 */
[----:B------:R-:W-:Y:S02]  /*0480*/  PLOP3.LUT P4, PT, P0, P4, PT, 0x80, 0x8 ;  /* 0x000000000008781c */ /* 0x000fe40000789070 */
[----:B------:R-:W-:Y:S02]  /*0490*/  ISETP.GT.AND P5, PT, R16, -0x1, !P5 ;  /* 0xffffffff1000780c */ /* 0x000fe40006fa4270 */
[----:B------:R-:W-:Y:S02]  /*04a0*/  IADD3 R15, PT, PT, R10, 0x7, RZ ;  /* 0x000000070a0f7810 */ /* 0x000fe40007ffe0ff */
[----:B------:R-:W-:Y:S02]  /*04b0*/  PLOP3.LUT P3, PT, P0, P3, PT, 0x80, 0x8 ;  /* 0x000000000008781c */ /* 0x000fe40000767070 */
[----:B------:R-:W-:-:S11]  /*04c0*/  PLOP3.LUT P5, PT, P0, P5, PT, 0x80, 0x8 ;  /* 0x000000000008781c */ /* 0x000fd600007ab070 */
[----:B------:R-:W4:Y:S04]  /*04d0*/  @P3 LDG.E R16, desc[UR10][R8.64+0x10] ;  /* 0x0000100a08103981 */ /* 0x000f28000c1e1900 */
[----:B------:R-:W5:Y:S01]  /*04e0*/  @P5 LDG.E R18, desc[UR10][R8.64+0x14] ;  /* 0x0000140a08125981 */ /* 0x000f62000c1e1900 */
[----:B--2---:R-:W-:Y:S01]  /*04f0*/  @P6 FADD R3, R3, R12 ;  /* 0x0000000c03036221 */ /* 0x004fe20000000000 */
[----:B------:R-:W-:-:S05]  /*0500*/  VIADD R12, R10, 0x6 ;  /* 0x000000060a0c7836 */ /* 0x000fca0000000000 */
[C---:B------:R-:W-:Y:S01]  /*0510*/  ISETP.GE.AND P6, PT, R12.reuse, UR12, PT ;  /* 0x0000000c0c007c0c */ /* 0x040fe2000bfc6270 */
[----:B---3--:R-:W-:Y:S01]  /*0520*/  @P2 FADD R3, R3, R14 ;  /* 0x0000000e03032221 */ /* 0x008fe20000000000 */
[----:B------:R-:W-:Y:S01]  /*0530*/  ISETP.GE.AND P2, PT, R15, UR12, PT ;  /* 0x0000000c0f007c0c */ /* 0x000fe2000bf46270 */
[----:B------:R-:W2:Y:S01]  /*0540*/  @P4 LDG.E R14, desc[UR10][R8.64+0xc] ;  /* 0x00000c0a080e4981 */ /* 0x000ea2000c1e1900 */
[----:B------:R-:W-:-:S03]  /*0550*/  ISETP.GT.AND P6, PT, R12, -0x1, !P6 ;  /* 0xffffffff0c00780c */ /* 0x000fc600077c4270 */
[----:B------:R-:W3:Y:S01]  /*0560*/  @P1 LDG.E R12, desc[UR10][R8.64+0x8] ;  /* 0x0000080a080c1981 */ /* 0x000ee2000c1e1900 */
[----:B------:R-:W-:Y:S02]  /*0570*/  ISETP.GT.AND P2, PT, R15, -0x1, !P2 ;  /* 0xffffffff0f00780c */ /* 0x000fe40005744270 */
[----:B------:R-:W-:Y:S02]  /*0580*/  PLOP3.LUT P6, PT, P0, P6, PT, 0x80, 0x8 ;  /* 0x000000000008781c */ /* 0x000fe400007cd070 */
[----:B------:R-:W-:-:S11]  /*0590*/  PLOP3.LUT P2, PT, P0, P2, PT, 0x80, 0x8 ;  /* 0x000000000008781c */ /* 0x000fd60000745070 */
[----:B------:R-:W5:Y:S04]  /*05a0*/  @P6 LDG.E R20, desc[UR10][R8.64+0x18] ;  /* 0x0000180a08146981 */ /* 0x000f68000c1e1900 */
[----:B------:R-:W5:Y:S01]  /*05b0*/  @P2 LDG.E R22, desc[UR10][R8.64+0x1c] ;  /* 0x00001c0a08162981 */ /* 0x000f62000c1e1900 */
[----:B------:R-:W-:Y:S01]  /*05c0*/  @P1 VIADD R0, R0, 0x1 ;  /* 0x0000000100001836 */ /* 0x000fe20000000000 */
[----:B------:R-:W-:-:S03]  /*05d0*/  UIADD3 UR6, UPT, UPT, UR6, 0x8, URZ ;  /* 0x0000000806067890 */ /* 0x000fc6000fffe0ff */
[----:B------:R-:W-:Y:S01]  /*05e0*/  @P4 VIADD R0, R0, 0x1 ;  /* 0x0000000100004836 */ /* 0x000fe20000000000 */
[----:B------:R-:W-:-:S03]  /*05f0*/  UISETP.NE.AND UP2, UPT, UR6, URZ, UPT ;  /* 0x000000ff0600728c */ /* 0x000fc6000bf45270 */
[----:B------:R-:W-:-:S04]  /*0600*/  @P3 VIADD R0, R0, 0x1 ;  /* 0x0000000100003836 */ /* 0x000fc80000000000 */
[----:B------:R-:W-:-:S04]  /*0610*/  @P5 VIADD R0, R0, 0x1 ;  /* 0x0000000100005836 */ /* 0x000fc80000000000 */
[----:B------:R-:W-:Y:S02]  /*0620*/  @P6 VIADD R0, R0, 0x1 ;  /* 0x0000000100006836 */ /* 0x000fe40000000000 */
[----:B------:R-:W-:Y:S02]  /*0630*/  VIADD R13, R13, 0x8 ;  /* 0x000000080d0d7836 */ /* 0x000fe40000000000 */
[----:B------:R-:W-:Y:S02]  /*0640*/  VIADD R10, R10, 0x8 ;  /* 0x000000080a0a7836 */ /* 0x000fe40000000000 */
[----:B------:R-:W-:Y:S01]  /*0650*/  @P2 VIADD R0, R0, 0x1 ;  /* 0x0000000100002836 */ /* 0x000fe20000000000 */
[----:B------:R-:W-:Y:S01]  /*0660*/  UIADD3 UR7, UPT, UPT, UR7, 0x8, URZ ;  /* 0x0000000807077890 */ /* 0x000fe2000fffe0ff */
[----:B---3--:R-:W-:-:S04]  /*0670*/  @P1 FADD R3, R3, R12 ;  /* 0x0000000c03031221 */ /* 0x008fc80000000000 */
[----:B--2---:R-:W-:-:S04]  /*0680*/  @P4 FADD R3, R3, R14 ;  /* 0x0000000e03034221 */ /* 0x004fc80000000000 */
[----:B----4-:R-:W-:-:S04]  /*0690*/  @P3 FADD R3, R3, R16 ;  /* 0x0000001003033221 */ /* 0x010fc80000000000 */
[----:B-----5:R-:W-:-:S04]  /*06a0*/  @P5 FADD R3, R3, R18 ;  /* 0x0000001203035221 */ /* 0x020fc80000000000 */
[----:B------:R-:W-:-:S04]  /*06b0*/  @P6 FADD R3, R3, R20 ;  /* 0x0000001403036221 */ /* 0x000fc80000000000 */
[----:B------:R-:W-:Y:S01]  /*06c0*/  @P2 FADD R3, R3, R22 ;  /* 0x0000001603032221 */ /* 0x000fe20000000000 */
[----:B------:R-:W-:Y:S06]  /*06d0*/  BRA.U UP2, `(.L_x_2) ;  /* 0xfffffffd02087547 */ /* 0x000fec000b83ffff */
[----:B------:R-:W-:-:S12]  /*06e0*/  UIADD3 UR6, UPT, UPT, UR7, -0x3, URZ ;  /* 0xfffffffd07067890 */ /* 0x000fd8000fffe0ff */
.L_x_1:
[----:B------:R-:W0:Y:S01]  /*06f0*/  LDCU UR7, c[0x0][0x398] ;  /* 0x00007300ff0777ac */ /* 0x000e220008000800 */
[----:B------:R-:W1:Y:S01]  /*0700*/  LDCU UR12, c[0x0][0x394] ;  /* 0x00007280ff0c77ac */ /* 0x000e620008000800 */
[----:B0-----:R-:W-:Y:S01]  /*0710*/  ULOP3.LUT UP2, URZ, UR7, 0x1, URZ, 0xc0, !UPT ;  /* 0x0000000107ff7892 */ /* 0x001fe2000f84c0ff */
[----:B-1----:R-:W-:Y:S10]  /*0720*/  BRA.U !UP1, `(.L_x_3) ;  /* 0x0000000109847547 */ /* 0x002ff4000b800000 */
[----:B------:R-:W0:Y:S01]  /*0730*/  LDCU UR7, c[0x0][0x394] ;  /* 0x00007280ff0777ac */ /* 0x000e220008000800 */
[----:B------:R-:W1:Y:S01]  /*0740*/  LDC.64 R6, c[0x0][0x388] ;  /* 0x0000e200ff067b82 */ /* 0x000e620000000a00 */
[----:B------:R-:W-:-:S04]  /*0750*/  VIADD R8, R2, UR6 ;  /* 0x0000000602087c36 */ /* 0x000fc80008000000 */
[C---:B------:R-:W-:Y:S01]  /*0760*/  VIADD R9, R8.reuse, 0x1 ;  /* 0x0000000108097836 */ /* 0x040fe20000000000 */
[C---:B------:R-:W-:Y:S01]  /*0770*/  IADD3 R10, PT, PT, R8.reuse, 0x2, RZ ;  /* 0x00000002080a7810 */ /* 0x040fe20007ffe0ff */
[C---:B------:R-:W-:Y:S01]  /*0780*/  VIADD R12, R8.reuse, 0x3 ;  /* 0x00000003080c7836 */ /* 0x040fe20000000000 */
[C---:B0-----:R-:W-:Y:S02]  /*0790*/  ISETP.GE.AND P1, PT, R8.reuse, UR7, PT ;  /* 0x0000000708007c0c */ /* 0x041fe4000bf26270 */
[C---:B------:R-:W-:Y:S02]  /*07a0*/  ISETP.GE.AND P2, PT, R9.reuse, UR7, PT ;  /* 0x0000000709007c0c */ /* 0x040fe4000bf46270 */
[----:B------:R-:W-:Y:S02]  /*07b0*/  ISETP.GT.AND P1, PT, R8, -0x1, !P1 ;  /* 0xffffffff0800780c */ /* 0x000fe40004f24270 */
[----:B------:R-:W-:Y:S02]  /*07c0*/  ISETP.GE.AND P3, PT, R10, UR7, PT ;  /* 0x000000070a007c0c */ /* 0x000fe4000bf66270 */
[----:B------:R-:W-:Y:S01]  /*07d0*/  ISETP.GT.AND P2, PT, R9, -0x1, !P2 ;  /* 0xffffffff0900780c */ /* 0x000fe20005744270 */
[----:B------:R-:W-:Y:S01]  /*07e0*/  IMAD R9, R11, UR7, R8 ;  /* 0x000000070b097c24 */ /* 0x000fe2000f8e0208 */
[----:B------:R-:W-:-:S02]  /*07f0*/  PLOP3.LUT P1, PT, P0, P1, PT, 0x80, 0x8 ;  /* 0x000000000008781c */ /* 0x000fc40000723070 */
[----:B------:R-:W-:Y:S01]  /*0800*/  ISETP.GT.AND P3, PT, R10, -0x1, !P3 ;  /* 0xffffffff0a00780c */ /* 0x000fe20005f64270 */
[----:B-1----:R-:W-:Y:S01]  /*0810*/  IMAD.WIDE R6, R9, 0x4, R6 ;  /* 0x0000000409067825 */ /* 0x002fe200078e0206 */
[C---:B------:R-:W-:Y:S02]  /*0820*/  ISETP.GE.AND P4, PT, R12.reuse, UR7, PT ;  /* 0x000000070c007c0c */ /* 0x040fe4000bf86270 */
[----:B------:R-:W-:Y:S02]  /*0830*/  PLOP3.LUT P2, PT, P0, P2, PT, 0x80, 0x8 ;  /* 0x000000000008781c */ /* 0x000fe40000745070 */
[----:B------:R-:W-:Y:S02]  /*0840*/  ISETP.GT.AND P4, PT, R12, -0x1, !P4 ;  /* 0xffffffff0c00780c */ /* 0x000fe40006784270 */
[----:B------:R-:W-:Y:S02]  /*0850*/  PLOP3.LUT P3, PT, P0, P3, PT, 0x80, 0x8 ;  /* 0x000000000008781c */ /* 0x000fe40000767070 */
[----:B------:R-:W-:Y:S01]  /*0860*/  PLOP3.LUT P4, PT, P0, P4, PT, 0x80, 0x8 ;  /* 0x000000000008781c */ /* 0x000fe20000789070 */
[----:B------:R-:W2:Y:S06]  /*0870*/  @P1 LDG.E R8, desc[UR10][R6.64] ;  /* 0x0000000a06081981 */ /* 0x000eac000c1e1900 */
[----:B------:R-:W3:Y:S04]  /*0880*/  @P2 LDG.E R10, desc[UR10][R6.64+0x4] ;  /* 0x0000040a060a2981 */ /* 0x000ee8000c1e1900 */
[----:B------:R-:W4:Y:S04]  /*0890*/  @P3 LDG.E R12, desc[UR10][R6.64+0x8] ;  /* 0x0000080a060c3981 */ /* 0x000f28000c1e1900 */
[----:B------:R-:W5:Y:S01]  /*08a0*/  @P4 LDG.E R14, desc[UR10][R6.64+0xc] ;  /* 0x00000c0a060e4981 */ /* 0x000f62000c1e1900 */
[----:B------:R-:W-:Y:S01]  /*08b0*/  @P1 VIADD R0, R0, 0x1 ;  /* 0x0000000100001836 */ /* 0x000fe20000000000 */
[----:B------:R-:W-:-:S03]  /*08c0*/  UIADD3 UR6, UPT, UPT, UR6, 0x4, URZ ;  /* 0x0000000406067890 */ /* 0x000fc6000fffe0ff */
[----:B------:R-:W-:-:S04]  /*08d0*/  @P2 VIADD R0, R0, 0x1 ;  /* 0x0000000100002836 */ /* 0x000fc80000000000 */
[----:B------:R-:W-:-:S04]  /*08e0*/  @P3 VIADD R0, R0, 0x1 ;  /* 0x0000000100003836 */ /* 0x000fc80000000000 */
[----:B------:R-:W-:Y:S02]  /*08f0*/  @P4 VIADD R0, R0, 0x1 ;  /* 0x0000000100004836 */ /* 0x000fe40000000000 */
[----:B--2---:R-:W-:-:S04]  /*0900*/  @P1 FADD R3, R3, R8 ;  /* 0x0000000803031221 */ /* 0x004fc80000000000 */
[----:B---3--:R-:W-:-:S04]  /*0910*/  @P2 FADD R3, R3, R10 ;  /* 0x0000000a03032221 */ /* 0x008fc80000000000 */
[----:B----4-:R-:W-:-:S04]  /*0920*/  @P3 FADD R3, R3, R12 ;  /* 0x0000000c03033221 */ /* 0x010fc80000000000 */
[----:B-----5:R-:W-:-:S07]  /*0930*/  @P4 FADD R3, R3, R14 ;  /* 0x0000000e03034221 */ /* 0x020fce0000000000 */
.L_x_3:
[----:B------:R-:W-:Y:S05]  /*0940*/  BRA.U !UP2, `(.L_x_4) ;  /* 0x000000010a4c7547 */ /* 0x000fea000b800000 */
[----:B------:R-:W0:Y:S01]  /*0950*/  LDCU UR7, c[0x0][0x394] ;  /* 0x00007280ff0777ac */ /* 0x000e220008000800 */
[----:B------:R-:W1:Y:S01]  /*0960*/  LDC.64 R6, c[0x0][0x388] ;  /* 0x0000e200ff067b82 */ /* 0x000e620000000a00 */
[----:B------:R-:W-:-:S04]  /*0970*/  VIADD R8, R2, UR6 ;  /* 0x0000000602087c36 */ /* 0x000fc80008000000 */
[C---:B------:R-:W-:Y:S01]  /*0980*/  VIADD R9, R8.reuse, 0x1 ;  /* 0x0000000108097836 */ /* 0x040fe20000000000 */
[----:B0-----:R-:W-:-:S04]  /*0990*/  ISETP.GE.AND P1, PT, R8, UR7, PT ;  /* 0x0000000708007c0c */ /* 0x001fc8000bf26270 */
[C---:B------:R-:W-:Y:S02]  /*09a0*/  ISETP.GE.AND P2, PT, R9.reuse, UR7, PT ;  /* 0x0000000709007c0c */ /* 0x040fe4000bf46270 */
[----:B------:R-:W-:Y:S02]  /*09b0*/  ISETP.GT.AND P1, PT, R8, -0x1, !P1 ;  /* 0xffffffff0800780c */ /* 0x000fe40004f24270 */
[----:B------:R-:W-:Y:S01]  /*09c0*/  ISETP.GT.AND P2, PT, R9, -0x1, !P2 ;  /* 0xffffffff0900780c */ /* 0x000fe20005744270 */
[----:B------:R-:W-:Y:S01]  /*09d0*/  IMAD R9, R11, UR7, R8 ;  /* 0x000000070b097c24 */ /* 0x000fe2000f8e0208 */
[----:B------:R-:W-:Y:S02]  /*09e0*/  PLOP3.LUT P1, PT, P0, P1, PT, 0x80, 0x8 ;  /* 0x000000000008781c */ /* 0x000fe40000723070 */
[----:B------:R-:W-:Y:S01]  /*09f0*/  PLOP3.LUT P2, PT, P0, P2, PT, 0x80, 0x8 ;  /* 0x000000000008781c */ /* 0x000fe20000745070 */
[----:B-1----:R-:W-:-:S10]  /*0a00*/  IMAD.WIDE R6, R9, 0x4, R6 ;  /* 0x0000000409067825 */ /* 0x002fd400078e0206 */
[----:B------:R-:W2:Y:S04]  /*0a10*/  @P1 LDG.E R8, desc[UR10][R6.64] ;  /* 0x0000000a06081981 */ /* 0x000ea8000c1e1900 */
[----:B------:R-:W3:Y:S01]  /*0a20*/  @P2 LDG.E R10, desc[UR10][R6.64+0x4] ;  /* 0x0000040a060a2981 */ /* 0x000ee2000c1e1900 */
[----:B------:R-:W-:Y:S01]  /*0a30*/  @P1 VIADD R0, R0, 0x1 ;  /* 0x0000000100001836 */ /* 0x000fe20000000000 */
[----:B------:R-:W-:-:S03]  /*0a40*/  UIADD3 UR6, UPT, UPT, UR6, 0x2, URZ ;  /* 0x0000000206067890 */ /* 0x000fc6000fffe0ff */
[----:B------:R-:W-:Y:S02]  /*0a50*/  @P2 VIADD R0, R0, 0x1 ;  /* 0x0000000100002836 */ /* 0x000fe40000000000 */
[----:B--2---:R-:W-:-:S04]  /*0a60*/  @P1 FADD R3, R3, R8 ;  /* 0x0000000803031221 */ /* 0x004fc80000000000 */
[----:B---3--:R-:W-:-:S07]  /*0a70*/  @P2 FADD R3, R3, R10 ;  /* 0x0000000a03032221 */ /* 0x008fce0000000000 */
.L_x_4:
[----:B------:R-:W-:Y:S01]  /*0a80*/  VIADD R8, R2, UR6 ;  /* 0x0000000602087c36 */ /* 0x000fe20008000000 */
[----:B------:R-:W-:Y:S04]  /*0a90*/  BSSY.RECONVERGENT B0, `(.L_x_5) ;  /* 0x000000b000007945 */ /* 0x000fe80003800200 */
[----:B------:R-:W-:-:S04]  /*0aa0*/  ISETP.GE.AND P1, PT, R8, UR12, PT ;  /* 0x0000000c08007c0c */ /* 0x000fc8000bf26270 */
[----:B------:R-:W-:-:S04]  /*0ab0*/  ISETP.GT.AND P1, PT, R8, -0x1, !P1 ;  /* 0xffffffff0800780c */ /* 0x000fc80004f24270 */
[----:B------:R-:W-:-:S13]  /*0ac0*/  PLOP3.LUT P1, PT, P0, P1, PT, 0x80, 0x8 ;  /* 0x000000000008781c */ /* 0x000fda0000723070 */
[----:B------:R-:W-:Y:S05]  /*0ad0*/  @!P1 BRA `(.L_x_6) ;  /* 0x0000000000189947 */ /* 0x000fea0003800000 */
[----:B------:R-:W0:Y:S01]  /*0ae0*/  LDC.64 R6, c[0x0][0x388] ;  /* 0x0000e200ff067b82 */ /* 0x000e220000000a00 */
[----:B------:R-:W-:-:S04]  /*0af0*/  IMAD R11, R11, UR12, R8 ;  /* 0x0000000c0b0b7c24 */ /* 0x000fc8000f8e0208 */
[----:B0-----:R-:W-:-:S06]  /*0b00*/  IMAD.WIDE R6, R11, 0x4, R6 ;  /* 0x000000040b067825 */ /* 0x001fcc00078e0206 */
[----:B------:R-:W2:Y:S01]  /*0b10*/  LDG.E R6, desc[UR10][R6.64] ;  /* 0x0000000a06067981 */ /* 0x000ea2000c1e1900 */
[----:B------:R-:W-:Y:S01]  /*0b20*/  IADD3 R0, PT, PT, R0, 0x1, RZ ;  /* 0x0000000100007810 */ /* 0x000fe20007ffe0ff */
[----:B--2---:R-:W-:-:S07]  /*0b30*/  FADD R3, R3, R6 ;  /* 0x0000000603037221 */ /* 0x004fce0000000000 */
.L_x_6:
[----:B------:R-:W-:Y:S05]  /*0b40*/  BSYNC.RECONVERGENT B0 ;  /* 0x0000000000007941 */ /* 0x000fea0003800200 */
.L_x_5:
[----:B------:R-:W-:Y:S05]  /*0b50*/  BRA.U UP0, `(.L_x_7) ;  /* 0xfffffff500a07547 */ /* 0x000fea000b83ffff */
[----:B------:R-:W-:-:S07]  /*0b60*/  I2FP.F32.S32 R4, R0 ;  /* 0x0000000000047245 */ /* 0x000fce0000201400 */
.L_x_0:
[----:B------:R-:W0:Y:S01]  /*0b70*/  MUFU.RCP R7, R4 ;  /* 0x0000000400077308 */ /* 0x000e220000001000 */
[----:B------:R-:W-:Y:S07]  /*0b80*/  BSSY.RECONVERGENT B0, `(.L_x_8) ;  /* 0x000000d000007945 */ /* 0x000fee0003800200 */
[----:B------:R-:W1:Y:S01]  /*0b90*/  FCHK P0, R3, R4 ;  /* 0x0000000403007302 */ /* 0x000e620000000000 */
[----:B0-----:R-:W-:-:S04]  /*0ba0*/  FFMA R0, R7, -R4, 1 ;  /* 0x3f80000007007423 */ /* 0x001fc80000000804 */
[----:B------:R-:W-:-:S04]  /*0bb0*/  FFMA R0, R7, R0, R7 ;  /* 0x0000000007007223 */ /* 0x000fc80000000007 */
[----:B------:R-:W-:-:S04]  /*0bc0*/  FFMA R6, R0, R3, RZ ;  /* 0x0000000300067223 */ /* 0x000fc800000000ff */
[----:B------:R-:W-:-:S04]  /*0bd0*/  FFMA R7, R6, -R4, R3 ;  /* 0x8000000406077223 */ /* 0x000fc80000000003 */
[----:B------:R-:W-:Y:S01]  /*0be0*/  FFMA R9, R0, R7, R6 ;  /* 0x0000000700097223 */ /* 0x000fe20000000006 */
[----:B-1----:R-:W-:Y:S06]  /*0bf0*/  @!P0 BRA `(.L_x_9) ;  /* 0x0000000000148947 */ /* 0x002fec0003800000 */
[----:B------:R-:W-:Y:S02]  /*0c00*/  IMAD.MOV.U32 R0, RZ, RZ, R3 ;  /* 0x000000ffff007224 */ /* 0x000fe400078e0003 */
[----:B------:R-:W-:Y:S01]  /*0c10*/  IMAD.MOV.U32 R3, RZ, RZ, R4 ;  /* 0x000000ffff037224 */ /* 0x000fe200078e0004 */
[----:B------:R-:W-:-:S07]  /*0c20*/  MOV R4, 0xc40 ;  /* 0x00000c4000047802 */ /* 0x000fce0000000f00 */
[----:B------:R-:W-:Y:S05]  /*0c30*/  CALL.REL.NOINC `($__internal_0_$__cuda_sm3x_div_rn_noftz_f32_slowpath) ;  /* 0x0000000000207944 */ /* 0x000fea0003c00000 */
[----:B------:R-:W-:-:S07]  /*0c40*/  IMAD.MOV.U32 R9, RZ, RZ, R0 ;  /* 0x000000ffff097224 */ /* 0x000fce00078e0000 */
.L_x_9:
[----:B------:R-:W-:Y:S05]  /*0c50*/  BSYNC.RECONVERGENT B0 ;  /* 0x0000000000007941 */ /* 0x000fea0003800200 */
.L_x_8:
[----:B------:R-:W0:Y:S01]  /*0c60*/  LDC.64 R6, c[0x0][0x380] ;  /* 0x0000e000ff067b82 */ /* 0x000e220000000a00 */
[----:B------:R-:W1:Y:S02]  /*0c70*/  LDCU UR4, c[0x0][0x394] ;  /* 0x00007280ff0477ac */ /* 0x000e640008000800 */
[----:B-1----:R-:W-:-:S04]  /*0c80*/  IMAD R3, R5, UR4, R2 ;  /* 0x0000000405037c24 */ /* 0x002fc8000f8e0202 */
[----:B0-----:R-:W-:-:S05]  /*0c90*/  IMAD.WIDE R2, R3, 0x4, R6 ;  /* 0x0000000403027825 */ /* 0x001fca00078e0206 */
[----:B------:R-:W-:Y:S01]  /*0ca0*/  STG.E desc[UR10][R2.64], R9 ;  /* 0x0000000902007986 */ /* 0x000fe2000c10190a */
[----:B------:R-:W-:Y:S05]  /*0cb0*/  EXIT ;  /* 0x000000000000794d */ /* 0x000fea0003800000 */
        .weak           $__internal_0_$__cuda_sm3x_div_rn_noftz_f32_slowpath
        .type           $__internal_0_$__cuda_sm3x_div_rn_noftz_f32_slowpath,@function
        .size           $__internal_0_$__cuda_sm3x_div_rn_noftz_f32_slowpath,(.L_x_22 - $__internal_0_$__cuda_sm3x_div_rn_noftz_f32_slowpath)
$__internal_0_$__cuda_sm3x_div_rn_noftz_f32_slowpath:
[----:B------:R-:W-:Y:S01]  /*0cc0*/  SHF.R.U32.HI R7, RZ, 0x17, R3 ;  /* 0x00000017ff077819 */ /* 0x000fe20000011603 */
[----:B------:R-:W-:Y:S01]  /*0cd0*/  BSSY.RECONVERGENT B1, `(.L_x_10) ;  /* 0x0000062000017945 */ /* 0x000fe20003800200 */
[----:B------:R-:W-:Y:S02]  /*0ce0*/  SHF.R.U32.HI R6, RZ, 0x17, R0 ;  /* 0x00000017ff067819 */ /* 0x000fe40000011600 */
[----:B------:R-:W-:Y:S02]  /*0cf0*/  LOP3.LUT R12, R7, 0xff, RZ, 0xc0, !PT ;  /* 0x000000ff070c7812 */ /* 0x000fe400078ec0ff */
[----:B------:R-:W-:-:S03]  /*0d00*/  LOP3.LUT R10, R6, 0xff, RZ, 0xc0, !PT ;  /* 0x000000ff060a7812 */ /* 0x000fc600078ec0ff */
[----:B------:R-:W-:Y:S02]  /*0d10*/  VIADD R8, R12, 0xffffffff ;  /* 0xffffffff0c087836 */ /* 0x000fe40000000000 */
[----:B------:R-:W-:-:S03]  /*0d20*/  VIADD R7, R10, 0xffffffff ;  /* 0xffffffff0a077836 */ /* 0x000fc60000000000 */
[----:B------:R-:W-:-:S04]  /*0d30*/  ISETP.GT.U32.AND P0, PT, R8, 0xfd, PT ;  /* 0x000000fd0800780c */ /* 0x000fc80003f04070 */
[----:B------:R-:W-:-:S13]  /*0d40*/  ISETP.GT.U32.OR P0, PT, R7, 0xfd, P0 ;  /* 0x000000fd0700780c */ /* 0x000fda0000704470 */
[----:B------:R-:W-:Y:S01]  /*0d50*/  @!P0 IMAD.MOV.U32 R6, RZ, RZ, RZ ;  /* 0x000000ffff068224 */ /* 0x000fe200078e00ff */
[----:B------:R-:W-:Y:S06]  /*0d60*/  @!P0 BRA `(.L_x_11) ;  /* 0x00000000005c8947 */ /* 0x000fec0003800000 */
[----:B------:R-:W-:Y:S02]  /*0d70*/  FSETP.GTU.FTZ.AND P0, PT, |R0|, +INF , PT ;  /* 0x7f8000000000780b */ /* 0x000fe40003f1c200 */
[----:B------:R-:W-:-:S04]  /*0d80*/  FSETP.GTU.FTZ.AND P1, PT, |R3|, +INF , PT ;  /* 0x7f8000000300780b */ /* 0x000fc80003f3c200 */
[----:B------:R-:W-:-:S13]  /*0d90*/  PLOP3.LUT P0, PT, P0, P1, PT, 0xf8, 0x8f ;  /* 0x00000000008f781c */ /* 0x000fda0000703f70 */
[----:B------:R-:W-:Y:S05]  /*0da0*/  @P0 BRA `(.L_x_12) ;  /* 0x00000004004c0947 */ /* 0x000fea0003800000 */
[----:B------:R-:W-:-:S13]  /*0db0*/  LOP3.LUT P0, RZ, R3, 0x7fffffff, R0, 0xc8, !PT ;  /* 0x7fffffff03ff7812 */ /* 0x000fda000780c800 */
[----:B------:R-:W-:Y:S05]  /*0dc0*/  @!P0 BRA `(.L_x_13) ;  /* 0x00000004003c8947 */ /* 0x000fea0003800000 */
[C---:B------:R-:W-:Y:S02]  /*0dd0*/  FSETP.NEU.FTZ.AND P0, PT, |R0|.reuse, +INF , PT ;  /* 0x7f8000000000780b */ /* 0x040fe40003f1d200 */
[----:B------:R-:W-:Y:S02]  /*0de0*/  FSETP.NEU.FTZ.AND P2, PT, |R3|, +INF , PT ;  /* 0x7f8000000300780b */ /* 0x000fe40003f5d200 */
[----:B------:R-:W-:-:S11]  /*0df0*/  FSETP.NEU.FTZ.AND P1, PT, |R0|, +INF , PT ;  /* 0x7f8000000000780b */ /* 0x000fd60003f3d200 */
[----:B------:R-:W-:Y:S05]  /*0e00*/  @!P2 BRA !P0, `(.L_x_13) ;  /* 0x00000004002ca947 */ /* 0x000fea0004000000 */
[----:B------:R-:W-:-:S04]  /*0e10*/  LOP3.LUT P0, RZ, R0, 0x7fffffff, RZ, 0xc0, !PT ;  /* 0x7fffffff00ff7812 */ /* 0x000fc8000780c0ff */
[----:B------:R-:W-:-:S13]  /*0e20*/  PLOP3.LUT P0, PT, P2, P0, PT, 0x2f, 0xf2 ;  /* 0x0000000000f2781c */ /* 0x000fda0001700577 */
[----:B------:R-:W-:Y:S05]  /*0e30*/  @P0 BRA `(.L_x_14) ;  /* 0x0000000400180947 */ /* 0x000fea0003800000 */
[----:B------:R-:W-:-:S04]  /*0e40*/  LOP3.LUT P0, RZ, R3, 0x7fffffff, RZ, 0xc0, !PT ;  /* 0x7fffffff03ff7812 */ /* 0x000fc8000780c0ff */
[----:B------:R-:W-:-:S13]  /*0e50*/  PLOP3.LUT P0, PT, P1, P0, PT, 0x2f, 0xf2 ;  /* 0x0000000000f2781c */ /* 0x000fda0000f00577 */
[----:B------:R-:W-:Y:S05]  /*0e60*/  @P0 BRA `(.L_x_15) ;  /* 0x0000000400000947 */ /* 0x000fea0003800000 */
[----:B------:R-:W-:Y:S02]  /*0e70*/  ISETP.GE.AND P0, PT, R7, RZ, PT ;  /* 0x000000ff0700720c */ /* 0x000fe40003f06270 */
[----:B------:R-:W-:-:S11]  /*0e80*/  ISETP.GE.AND P1, PT, R8, RZ, PT ;  /* 0x000000ff0800720c */ /* 0x000fd60003f26270 */
[----:B------:R-:W-:Y:S02]  /*0e90*/  @P0 IMAD.MOV.U32 R6, RZ, RZ, RZ ;  /* 0x000000ffff060224 */ /* 0x000fe400078e00ff */
[----:B------:R-:W-:Y:S01]  /*0ea0*/  @!P0 FFMA R0, R0, 1.84467440737095516160e+19, RZ ;  /* 0x5f80000000008823 */ /* 0x000fe200000000ff */
[----:B------:R-:W-:Y:S02]  /*0eb0*/  @!P0 IMAD.MOV.U32 R6, RZ, RZ, -0x40 ;  /* 0xffffffc0ff068424 */ /* 0x000fe400078e00ff */
[----:B------:R-:W-:Y:S02]  /*0ec0*/  @!P1 FFMA R3, R3, 1.84467440737095516160e+19, RZ ;  /* 0x5f80000003039823 */ /* 0x000fe400000000ff */
[----:B------:R-:W-:-:S07]  /*0ed0*/  @!P1 VIADD R6, R6, 0x40 ;  /* 0x0000004006069836 */ /* 0x000fce0000000000 */
.L_x_11:
[----:B------:R-:W-:Y:S01]  /*0ee0*/  LEA R8, R12, 0xc0800000, 0x17 ;  /* 0xc08000000c087811 */ /* 0x000fe200078eb8ff */
[----:B------:R-:W-:Y:S04]  /*0ef0*/  BSSY.RECONVERGENT B2, `(.L_x_16) ;  /* 0x0000036000027945 */ /* 0x000fe80003800200 */
[----:B------:R-:W-:Y:S01]  /*0f00*/  IMAD.IADD R8, R3, 0x1, -R8 ;  /* 0x0000000103087824 */ /* 0x000fe200078e0a08 */
[----:B------:R-:W-:-:S03]  /*0f10*/  IADD3 R3, PT, PT, R10, -0x7f, RZ ;  /* 0xffffff810a037810 */ /* 0x000fc60007ffe0ff */
[----:B------:R-:W0:Y:S01]  /*0f20*/  MUFU.RCP R7, R8 ;  /* 0x0000000800077308 */ /* 0x000e220000001000 */
[----:B------:R-:W-:Y:S01]  /*0f30*/  FADD.FTZ R9, -R8, -RZ ;  /* 0x800000ff08097221 */ /* 0x000fe20000010100 */
[----:B------:R-:W-:-:S03]  /*0f40*/  IMAD R0, R3, -0x800000, R0 ;  /* 0xff80000003007824 */ /* 0x000fc600078e0200 */
[----:B0-----:R-:W-:-:S04]  /*0f50*/  FFMA R10, R7, R9, 1 ;  /* 0x3f800000070a7423 */ /* 0x001fc80000000009 */
[----:B------:R-:W-:-:S04]  /*0f60*/  FFMA R14, R7, R10, R7 ;  /* 0x0000000a070e7223 */ /* 0x000fc80000000007 */
[----:B------:R-:W-:-:S04]  /*0f70*/  FFMA R7, R0, R14, RZ ;  /* 0x0000000e00077223 */ /* 0x000fc800000000ff */
[----:B------:R-:W-:-:S04]  /*0f80*/  FFMA R10, R9, R7, R0 ;  /* 0x00000007090a7223 */ /* 0x000fc80000000000 */
[----:B------:R-:W-:Y:S01]  /*0f90*/  FFMA R11, R14, R10, R7 ;  /* 0x0000000a0e0b7223 */ /* 0x000fe20000000007 */
[----:B------:R-:W-:-:S03]  /*0fa0*/  IADD3 R7, PT, PT, R3, 0x7f, -R12 ;  /* 0x0000007f03077810 */ /* 0x000fc60007ffe80c */
[----:B------:R-:W-:Y:S02]  /*0fb0*/  FFMA R10, R9, R11, R0 ;  /* 0x0000000b090a7223 */ /* 0x000fe40000000000 */
[----:B------:R-:W-:Y:S02]  /*0fc0*/  IMAD.IADD R7, R7, 0x1, R6 ;  /* 0x0000000107077824 */ /* 0x000fe400078e0206 */
[----:B------:R-:W-:-:S05]  /*0fd0*/  FFMA R0, R14, R10, R11 ;  /* 0x0000000a0e007223 */ /* 0x000fca000000000b */
[----:B------:R-:W-:-:S04]  /*0fe0*/  SHF.R.U32.HI R3, RZ, 0x17, R0 ;  /* 0x00000017ff037819 */ /* 0x000fc80000011600 */
[----:B------:R-:W-:-:S05]  /*0ff0*/  LOP3.LUT R3, R3, 0xff, RZ, 0xc0, !PT ;  /* 0x000000ff03037812 */ /* 0x000fca00078ec0ff */
[----:B------:R-:W-:-:S04]  /*1000*/  IMAD.IADD R9, R3, 0x1, R7 ;  /* 0x0000000103097824 */ /* 0x000fc800078e0207 */
[----:B------:R-:W-:-:S05]  /*1010*/  VIADD R3, R9, 0xffffffff ;  /* 0xffffffff09037836 */ /* 0x000fca0000000000 */
[----:B------:R-:W-:-:S13]  /*1020*/  ISETP.GE.U32.AND P0, PT, R3, 0xfe, PT ;  /* 0x000000fe0300780c */ /* 0x000fda0003f06070 */
[----:B------:R-:W-:Y:S05]  /*1030*/  @!P0 BRA `(.L_x_17) ;  /* 0x0000000000808947 */ /* 0x000fea0003800000 */
[----:B------:R-:W-:-:S13]  /*1040*/  ISETP.GT.AND P0, PT, R9, 0xfe, PT ;  /* 0x000000fe0900780c */ /* 0x000fda0003f04270 */
[----:B------:R-:W-:Y:S05]  /*1050*/  @P0 BRA `(.L_x_18) ;  /* 0x00000000006c0947 */ /* 0x000fea0003800000 */
[----:B------:R-:W-:-:S13]  /*1060*/  ISETP.GE.AND P0, PT, R9, 0x1, PT ;  /* 0x000000010900780c */ /* 0x000fda0003f06270 */
[----:B------:R-:W-:Y:S05]  /*1070*/  @P0 BRA `(.L_x_19) ;  /* 0x0000000000740947 */ /* 0x000fea0003800000 */
[----:B------:R-:W-:Y:S02]  /*1080*/  ISETP.GE.AND P0, PT, R9, -0x18, PT ;  /* 0xffffffe80900780c */ /* 0x000fe40003f06270 */
[----:B------:R-:W-:-:S11]  /*1090*/  LOP3.LUT R0, R0, 0x80000000, RZ, 0xc0, !PT ;  /* 0x8000000000007812 */ /* 0x000fd600078ec0ff */
[----:B------:R-:W-:Y:S05]  /*10a0*/  @!P0 BRA `(.L_x_19) ;  /* 0x0000000000688947 */ /* 0x000fea0003800000 */
[CCC-:B------:R-:W-:Y:S01]  /*10b0*/  FFMA.RZ R3, R14.reuse, R10.reuse, R11.reuse ;  /* 0x0000000a0e037223 */ /* 0x1c0fe2000000c00b */
[C---:B------:R-:W-:Y:S02]  /*10c0*/  VIADD R8, R9.reuse, 0x20 ;  /* 0x0000002009087836 */ /* 0x040fe40000000000 */
[CCC-:B------:R-:W-:Y:S01]  /*10d0*/  FFMA.RM R6, R14.reuse, R10.reuse, R11.reuse ;  /* 0x0000000a0e067223 */ /* 0x1c0fe2000000400b */
[----:B------:R-:W-:Y:S02]  /*10e0*/  ISETP.NE.AND P2, PT, R9, RZ, PT ;  /* 0x000000ff0900720c */ /* 0x000fe40003f45270 */
[----:B------:R-:W-:Y:S01]  /*10f0*/  LOP3.LUT R7, R3, 0x7fffff, RZ, 0xc0, !PT ;  /* 0x007fffff03077812 */ /* 0x000fe200078ec0ff */
[----:B------:R-:W-:Y:S01]  /*1100*/  FFMA.RP R3, R14, R10, R11 ;  /* 0x0000000a0e037223 */ /* 0x000fe2000000800b */
[----:B------:R-:W-:Y:S01]  /*1110*/  ISETP.NE.AND P1, PT, R9, RZ, PT ;  /* 0x000000ff0900720c */ /* 0x000fe20003f25270 */
[----:B------:R-:W-:Y:S01]  /*1120*/  IMAD.MOV R9, RZ, RZ, -R9 ;  /* 0x000000ffff097224 */ /* 0x000fe200078e0a09 */
[----:B------:R-:W-:-:S02]  /*1130*/  LOP3.LUT R7, R7, 0x800000, RZ, 0xfc, !PT ;  /* 0x0080000007077812 */ /* 0x000fc400078efcff */
[----:B------:R-:W-:Y:S02]  /*1140*/  FSETP.NEU.FTZ.AND P0, PT, R3, R6, PT ;  /* 0x000000060300720b */ /* 0x000fe40003f1d000 */
[----:B------:R-:W-:Y:S02]  /*1150*/  SHF.L.U32 R8, R7, R8, RZ ;  /* 0x0000000807087219 */ /* 0x000fe400000006ff */
[----:B------:R-:W-:Y:S02]  /*1160*/  SEL R6, R9, RZ, P2 ;  /* 0x000000ff09067207 */ /* 0x000fe40001000000 */
[----:B------:R-:W-:Y:S02]  /*1170*/  ISETP.NE.AND P1, PT, R8, RZ, P1 ;  /* 0x000000ff0800720c */ /* 0x000fe40000f25270 */
[----:B------:R-:W-:Y:S02]  /*1180*/  SHF.R.U32.HI R6, RZ, R6, R7 ;  /* 0x00000006ff067219 */ /* 0x000fe40000011607 */
[----:B------:R-:W-:-:S02]  /*1190*/  PLOP3.LUT P0, PT, P0, P1, PT, 0xf8, 0x8f ;  /* 0x00000000008f781c */ /* 0x000fc40000703f70 */
[----:B------:R-:W-:Y:S02]  /*11a0*/  SHF.R.U32.HI R8, RZ, 0x1, R6 ;  /* 0x00000001ff087819 */ /* 0x000fe40000011606 */
[----:B------:R-:W-:-:S04]  /*11b0*/  SEL R3, RZ, 0x1, !P0 ;  /* 0x00000001ff037807 */ /* 0x000fc80004000000 */
[----:B------:R-:W-:-:S04]  /*11c0*/  LOP3.LUT R3, R3, 0x1, R8, 0xf8, !PT ;  /* 0x0000000103037812 */ /* 0x000fc800078ef808 */
[----:B------:R-:W-:-:S05]  /*11d0*/  LOP3.LUT R3, R3, R6, RZ, 0xc0, !PT ;  /* 0x0000000603037212 */ /* 0x000fca00078ec0ff */
[----:B------:R-:W-:-:S05]  /*11e0*/  IMAD.IADD R3, R8, 0x1, R3 ;  /* 0x0000000108037824 */ /* 0x000fca00078e0203 */
[----:B------:R-:W-:Y:S01]  /*11f0*/  LOP3.LUT R0, R3, R0, RZ, 0xfc, !PT ;  /* 0x0000000003007212 */ /* 0x000fe200078efcff */
[----:B------:R-:W-:Y:S06]  /*1200*/  BRA `(.L_x_19) ;  /* 0x0000000000107947 */ /* 0x000fec0003800000 */
.L_x_18:
[----:B------:R-:W-:-:S04]  /*1210*/  LOP3.LUT R0, R0, 0x80000000, RZ, 0xc0, !PT ;  /* 0x8000000000007812 */ /* 0x000fc800078ec0ff */
[----:B------:R-:W-:Y:S01]  /*1220*/  LOP3.LUT R0, R0, 0x7f800000, RZ, 0xfc, !PT ;  /* 0x7f80000000007812 */ /* 0x000fe200078efcff */
[----:B------:R-:W-:Y:S06]  /*1230*/  BRA `(.L_x_19) ;  /* 0x0000000000047947 */ /* 0x000fec0003800000 */
.L_x_17:
[----:B------:R-:W-:-:S07]  /*1240*/  IMAD R0, R7, 0x800000, R0 ;  /* 0x0080000007007824 */ /* 0x000fce00078e0200 */
.L_x_19:
[----:B------:R-:W-:Y:S05]  /*1250*/  BSYNC.RECONVERGENT B2 ;  /* 0x0000000000027941 */ /* 0x000fea0003800200 */
.L_x_16:
[----:B------:R-:W-:Y:S05]  /*1260*/  BRA `(.L_x_20) ;  /* 0x0000000000207947 */ /* 0x000fea0003800000 */
.L_x_15:
[----:B------:R-:W-:-:S04]  /*1270*/  LOP3.LUT R0, R3, 0x80000000, R0, 0x48, !PT ;  /* 0x8000000003007812 */ /* 0x000fc800078e4800 */
[----:B------:R-:W-:Y:S01]  /*1280*/  LOP3.LUT R0, R0, 0x7f800000, RZ, 0xfc, !PT ;  /* 0x7f80000000007812 */ /* 0x000fe200078efcff */
[----:B------:R-:W-:Y:S06]  /*1290*/  BRA `(.L_x_20) ;  /* 0x0000000000147947 */ /* 0x000fec0003800000 */
.L_x_14:
[----:B------:R-:W-:Y:S01]  /*12a0*/  LOP3.LUT R0, R3, 0x80000000, R0, 0x48, !PT ;  /* 0x8000000003007812 */ /* 0x000fe200078e4800 */
[----:B------:R-:W-:Y:S06]  /*12b0*/  BRA `(.L_x_20) ;  /* 0x00000000000c7947 */ /* 0x000fec0003800000 */
.L_x_13:
[----:B------:R-:W0:Y:S01]  /*12c0*/  MUFU.RSQ R0, -QNAN ;  /* 0xffc0000000007908 */ /* 0x000e220000001400 */
[----:B------:R-:W-:Y:S05]  /*12d0*/  BRA `(.L_x_20) ;  /* 0x0000000000047947 */ /* 0x000fea0003800000 */
.L_x_12:
[----:B------:R-:W-:-:S07]  /*12e0*/  FADD.FTZ R0, R0, R3 ;  /* 0x0000000300007221 */ /* 0x000fce0000010000 */
.L_x_20:
[----:B------:R-:W-:Y:S05]  /*12f0*/  BSYNC.RECONVERGENT B1 ;  /* 0x0000000000017941 */ /* 0x000fea0003800200 */
.L_x_10:
[----:B------:R-:W-:Y:S02]  /*1300*/  IMAD.MOV.U32 R6, RZ, RZ, R4 ;  /* 0x000000ffff067224 */ /* 0x000fe400078e0004 */
[----:B------:R-:W-:-:S04]  /*1310*/  IMAD.MOV.U32 R7, RZ, RZ, 0x0 ;  /* 0x00000000ff077424 */ /* 0x000fc800078e00ff */
[----:B0-----:R-:W-:Y:S05]  /*1320*/  RET.REL.NODEC R6 `(_Z15imageBlurKernelPfS_iii) ;  /* 0xffffffec06347950 */ /* 0x001fea0003c3ffff */
.L_x_21:
[----:B------:R-:W-:-:S00]  /*1330*/  BRA `(.L_x_21) ;  /* 0xfffffffc00fc7947 */ /* 0x000fc0000383ffff */
[----:B------:R-:W-:-:S00]  /*1340*/  NOP ;  /* 0x0000000000007918 */ /* 0x000fc00000000000 */
        /* <DEDUP_REMOVED lines=11> */
.L_x_22:


//--------------------- .nv.shared.reserved.0     --------------------------
	.section	.nv.shared.reserved.0,"aw",@nobits
	.weak		__nv_reservedSMEM_offset_0_alias
	.size		__nv_reservedSMEM_offset_0_alias, 0, 64
	.other		__nv_reservedSMEM_offset_0_alias,@"STO_CUDA_RESERVED_SHARED STV_DEFAULT"
__nv_reservedSMEM_offset_0_alias:
	.zero		0
	.zero		64


//--------------------- .nv.constant0._Z15imageBlurKernelPfS_iii --------------------------
	.section	.nv.constant0._Z15imageBlurKernelPfS_iii,"a",@progbits
	.sectionflags	@""
	.align	4
.nv.constant0._Z15imageBlurKernelPfS_iii:
	.zero		924


//--------------------- SYMBOLS --------------------------

	.type		.nv.reservedSmem.offset0,@object
	.size		.nv.reservedSmem.offset0,0x4
